.version 3.1
.target sm_20
.global .s32  gresult;
.entry main {
   .reg .s32 a, b;
   ld.global.s32  b, [gresult];
   add.s32   a, b, 45;
   st.global.s32 [gresult], a;
L1:
   ld.global.s32  b, [gresult];
   add.s32   a, 43, b;
   st.global.s32 [gresult], a;

L2:
   ld.global.s32  b, [gresult];
   add.s32   a, b, 0;
   st.global.s32 [gresult], a;

L3:
   ld.global.s32  b, [gresult];
   neg.s32   b, b;
   add.s32   a, b, 5;
   st.global.s32 [gresult], a;

L4:
   ld.global.s32  b, [gresult];
   neg.s32   a, b;
   add.s32   a, a, b;
   st.global.s32 [gresult], a;

L5:
   ld.global.s32  b, [gresult];
   ld.global.s32  a, [gresult+4];
   neg.s32   a, a;
   neg.s32   b, b;
   add.s32   a, a, b;
   st.global.s32 [gresult], a;

L6:
   exit;
}


// ===== COMPILED SASS (sm_100) =====

	.target	sm_100

	.elftype	@"ET_EXEC"


//--------------------- .note.nv.tkinfo           --------------------------
	.section	.note.nv.tkinfo,"",@"SHT_NOTE"
	.sectionflags	@"SHF_NOTE_NV_TKINFO"
	.tkinfo
        /*0018*/ 	.word	0x00000002
        /*0030*/ 	.string	""
        /*0030*/ 	.string	"ptxas"
        /*0030*/ 	.string	"Cuda compilation tools, release 13.0, V13.0.88"
        /*0030*/ 	.string	"Build cuda_13.0.r13.0/compiler.36424714_0"
        /*0030*/ 	.string	"-arch sm_100 "



//--------------------- .note.nv.cuinfo           --------------------------
	.section	.note.nv.cuinfo,"",@"SHT_NOTE"
	.sectionflags	@"SHF_NOTE_NV_CUINFO"
        /*0018*/ 	.short	0x0002
        /*001a*/ 	.short	0x0014
        /*001c*/ 	.short	0x0082
	.zero		2


//--------------------- .nv.info                  --------------------------
	.section	.nv.info,"",@"SHT_CUDA_INFO"
	.align	4


	//----- nvinfo : EIATTR_REGCOUNT
	.align		4
        /*0000*/ 	.byte	0x04, 0x2f
        /*0002*/ 	.short	(.L_2 - .L_1)
	.align		4
.L_1:
        /*0004*/ 	.word	index@(main)
        /*0008*/ 	.word	0x00000010


	//----- nvinfo : EIATTR_FRAME_SIZE
	.align		4
.L_2:
        /*000c*/ 	.byte	0x04, 0x11
        /*000e*/ 	.short	(.L_4 - .L_3)
	.align		4
.L_3:
        /*0010*/ 	.word	index@(main)
        /*0014*/ 	.word	0x00000000


	//----- nvinfo : EIATTR_MIN_STACK_SIZE
	.align		4
.L_4:
        /*0018*/ 	.byte	0x04, 0x12
        /*001a*/ 	.short	(.L_6 - .L_5)
	.align		4
.L_5:
        /*001c*/ 	.word	index@(main)
        /*0020*/ 	.word	0x00000000
.L_6:


//--------------------- .nv.compat                --------------------------
	.section	.nv.compat,"",@"SHT_CUDA_COMPAT_INFO"
	.align	4
        /*0000*/ 	.byte	0x02, 0x09, 0x00, 0x00, 0x02, 0x02, 0x01, 0x00, 0x02, 0x05, 0x05, 0x00, 0x03, 0x07, 0x01, 0x01
        /*0010*/ 	.byte	0x02, 0x03, 0x00, 0x00, 0x02, 0x06, 0x01, 0x00, 0x04, 0x0b, 0x08, 0x00, 0x09, 0x00, 0x00, 0x00
        /*0020*/ 	.byte	0x00, 0x00, 0x00, 0x00


//--------------------- .nv.info.main             --------------------------
	.section	.nv.info.main,"",@"SHT_CUDA_INFO"
	.sectionflags	@""
	.align	4


	//----- nvinfo : EIATTR_CUDA_API_VERSION
	.align		4
        /*0000*/ 	.byte	0x04, 0x37
        /*0002*/ 	.short	(.L_8 - .L_7)
.L_7:
        /*0004*/ 	.word	0x00000082


	//----- nvinfo : EIATTR_SPARSE_MMA_MASK
	.align		4
.L_8:
        /*0008*/ 	.byte	0x03, 0x50
        /*000a*/ 	.short	0x0000


	//----- nvinfo : EIATTR_MAXREG_COUNT
	.align		4
        /*000c*/ 	.byte	0x03, 0x1b
        /*000e*/ 	.short	0x00ff


	//----- nvinfo : EIATTR_MERCURY_ISA_VERSION
	.align		4
        /*0010*/ 	.byte	0x03, 0x5f
        /*0012*/ 	.short	0x0101


	//----- nvinfo : EIATTR_VRC_CTA_INIT_COUNT
	.align		4
        /*0014*/ 	.byte	0x02, 0x4a
	.zero		1
	.zero		1


	//----- nvinfo : EIATTR_EXIT_INSTR_OFFSETS
	.align		4
        /*0018*/ 	.byte	0x04, 0x1c
        /*001a*/ 	.short	(.L_10 - .L_9)


	//   ....[0]....
.L_9:
        /*001c*/ 	.word	0x00000100


	//----- nvinfo : EIATTR_SW_WAR
	.align		4
.L_10:
        /*0020*/ 	.byte	0x04, 0x36
        /*0022*/ 	.short	(.L_12 - .L_11)
.L_11:
        /*0024*/ 	.word	0x00000008
.L_12:


//--------------------- .nv.callgraph             --------------------------
	.section	.nv.callgraph,"",@"SHT_CUDA_CALLGRAPH"
	.align	4
	.sectionentsize	8
	.align		4
        /*0000*/ 	.word	0x00000000
	.align		4
        /*0004*/ 	.word	0xffffffff
	.align		4
        /*0008*/ 	.word	0x00000000
	.align		4
        /*000c*/ 	.word	0xfffffffe
	.align		4
        /*0010*/ 	.word	0x00000000
	.align		4
        /*0014*/ 	.word	0xfffffffd
	.align		4
        /*0018*/ 	.word	0x00000000
	.align		4
        /*001c*/ 	.word	0xfffffffc


//--------------------- .nv.constant4             --------------------------
	.section	.nv.constant4,"a",@progbits
	.align	8
	.align		8
.nv.constant4:
        /*0000*/ 	.dword	gresult


//--------------------- .text.main                --------------------------
	.section	.text.main,"ax",@progbits
	.align	128
.text.main:
        .type           main,@function
        .size           main,(.L_x_1 - main)
        .other          main,@"STO_CUDA_ENTRY STV_DEFAULT"
main:
[----:B------:R-:W-:Y:S08]  /*0000*/  LDC R1, c[0x0][0x37c] ;  /* 0x0000df00ff017b82 */ /* 0x000ff00000000800 */
[----:B------:R-:W0:Y:S01]  /*0010*/  LDC.64 R2, c[0x4][RZ] ;  /* 0x01000000ff027b82 */ /* 0x000e220000000a00 */
[----:B------:R-:W0:Y:S02]  /*0020*/  LDCU.64 UR4, c[0x0][0x358] ;  /* 0x00006b00ff0477ac */ /* 0x000e240008000a00 */
[----:B0-----:R-:W2:Y:S04]  /*0030*/  LDG.E R0, desc[UR4][R2.64] ;  /* 0x0000000402007981 */ /* 0x001ea8000c1e1900 */
[----:B------:R-:W3:Y:S01]  /*0040*/  LDG.E R4, desc[UR4][R2.64+0x4] ;  /* 0x0000040402047981 */ /* 0x000ee2000c1e1900 */
[----:B--2---:R-:W-:-:S05]  /*0050*/  VIADD R5, R0, 0x2d ;  /* 0x0000002d00057836 */ /* 0x004fca0000000000 */
[----:B------:R-:W-:Y:S01]  /*0060*/  IADD3 R7, PT, PT, R5, 0x2b, RZ ;  /* 0x0000002b05077810 */ /* 0x000fe20007ffe0ff */
[----:B------:R-:W-:Y:S03]  /*0070*/  STG.E desc[UR4][R2.64], R5 ;  /* 0x0000000502007986 */ /* 0x000fe6000c101904 */
[----:B------:R-:W-:Y:S01]  /*0080*/  IADD3 R9, PT, PT, -R7, 0x5, RZ ;  /* 0x0000000507097810 */ /* 0x000fe20007ffe1ff */
[----:B------:R-:W-:Y:S04]  /*0090*/  STG.E desc[UR4][R2.64], R7 ;  /* 0x0000000702007986 */ /* 0x000fe8000c101904 */
[----:B------:R-:W-:Y:S01]  /*00a0*/  IMAD.IADD R11, R9, 0x1, -R9 ;  /* 0x00000001090b7824 */ /* 0x000fe200078e0a09 */
[----:B------:R-:W-:Y:S04]  /*00b0*/  STG.E desc[UR4][R2.64], R7 ;  /* 0x0000000702007986 */ /* 0x000fe8000c101904 */
[----:B---3--:R-:W-:Y:S01]  /*00c0*/  IADD3 R13, PT, PT, RZ, -R4, -R11 ;  /* 0x80000004ff0d7210 */ /* 0x008fe20007ffe80b */
[----:B------:R-:W-:Y:S04]  /*00d0*/  STG.E desc[UR4][R2.64], R9 ;  /* 0x0000000902007986 */ /* 0x000fe8000c101904 */
[----:B------:R-:W-:Y:S04]  /*00e0*/  STG.E desc[UR4][R2.64], R11 ;  /* 0x0000000b02007986 */ /* 0x000fe8000c101904 */
[----:B------:R-:W-:Y:S01]  /*00f0*/  STG.E desc[UR4][R2.64], R13 ;  /* 0x0000000d02007986 */ /* 0x000fe2000c101904 */
[----:B------:R-:W-:Y:S05]  /*0100*/  EXIT ;  /* 0x000000000000794d */ /* 0x000fea0003800000 */
.L_x_0:
[----:B------:R-:W-:-:S00]  /*0110*/  BRA `(.L_x_0) ;  /* 0xfffffffc00fc7947 */ /* 0x000fc0000383ffff */
[----:B------:R-:W-:-:S00]  /*0120*/  NOP ;  /* 0x0000000000007918 */ /* 0x000fc00000000000 */
        /* <DEDUP_REMOVED lines=13> */
.L_x_1:


//--------------------- .nv.shared.reserved.0     --------------------------
	.section	.nv.shared.reserved.0,"aw",@nobits
	.weak		__nv_reservedSMEM_offset_0_alias
	.size		__nv_reservedSMEM_offset_0_alias, 0, 64
	.other		__nv_reservedSMEM_offset_0_alias,@"STO_CUDA_RESERVED_SHARED STV_DEFAULT"
__nv_reservedSMEM_offset_0_alias:
	.zero		0
	.zero		64


//--------------------- .nv.global                --------------------------
	.section	.nv.global,"aw",@nobits
	.align	4
.nv.global:
	.type		gresult,@object
	.size		gresult,(.L_0 - gresult)
gresult:
	.zero		4
.L_0:


//--------------------- .nv.constant0.main        --------------------------
	.section	.nv.constant0.main,"a",@progbits
	.sectionflags	@""
	.align	4
.nv.constant0.main:
	.zero		896


//--------------------- SYMBOLS --------------------------

	.type		.nv.reservedSmem.offset0,@object
	.size		.nv.reservedSmem.offset0,0x4
